//
// Generated by NVIDIA NVVM Compiler
//
// Compiler Build ID: CL-36424714
// Cuda compilation tools, release 13.0, V13.0.88
// Based on NVVM 20.0.0
//

.version 9.0
.target sm_100
.address_size 64

	// .globl	_Z11countSplitsPiS_ii
.extern .shared .align 16 .b8 shared_counts[];

.visible .entry _Z11countSplitsPiS_ii(
	.param .u64 .ptr .align 1 _Z11countSplitsPiS_ii_param_0,
	.param .u64 .ptr .align 1 _Z11countSplitsPiS_ii_param_1,
	.param .u32 _Z11countSplitsPiS_ii_param_2,
	.param .u32 _Z11countSplitsPiS_ii_param_3
)
{
	.reg .pred 	%p<15>;
	.reg .b32 	%r<110>;
	.reg .b64 	%rd<17>;

	ld.param.u64 	%rd3, [_Z11countSplitsPiS_ii_param_0];
	ld.param.u64 	%rd4, [_Z11countSplitsPiS_ii_param_1];
	ld.param.u32 	%r37, [_Z11countSplitsPiS_ii_param_2];
	ld.param.u32 	%r38, [_Z11countSplitsPiS_ii_param_3];
	cvta.to.global.u64 	%rd1, %rd4;
	mov.u32 	%r109, %tid.x;
	mov.u32 	%r2, %ctaid.x;
	mov.u32 	%r3, %ntid.x;
	setp.ge.s32 	%p1, %r109, %r38;
	@%p1 bra 	$L__BB0_7;
	add.s32 	%r39, %r109, %r3;
	max.u32 	%r40, %r38, %r39;
	setp.lt.u32 	%p2, %r39, %r38;
	selp.u32 	%r41, 1, 0, %p2;
	add.s32 	%r42, %r39, %r41;
	sub.s32 	%r43, %r40, %r42;
	div.u32 	%r44, %r43, %r3;
	add.s32 	%r4, %r44, %r41;
	and.b32  	%r45, %r4, 3;
	setp.eq.s32 	%p3, %r45, 3;
	mov.u32 	%r103, %r109;
	@%p3 bra 	$L__BB0_4;
	add.s32 	%r46, %r4, 1;
	and.b32  	%r47, %r46, 3;
	shl.b32 	%r48, %r109, 2;
	mov.u32 	%r49, shared_counts;
	add.s32 	%r101, %r49, %r48;
	shl.b32 	%r6, %r3, 2;
	neg.s32 	%r100, %r47;
	mad.lo.s32 	%r103, %r3, %r47, %r109;
$L__BB0_3:
	.pragma "nounroll";
	mov.b32 	%r50, 0;
	st.shared.u32 	[%r101], %r50;
	add.s32 	%r101, %r101, %r6;
	add.s32 	%r100, %r100, 1;
	setp.ne.s32 	%p4, %r100, 0;
	@%p4 bra 	$L__BB0_3;
$L__BB0_4:
	setp.lt.u32 	%p5, %r4, 3;
	@%p5 bra 	$L__BB0_7;
	mov.u32 	%r52, shared_counts;
	shl.b32 	%r55, %r3, 2;
$L__BB0_6:
	shl.b32 	%r51, %r103, 2;
	add.s32 	%r53, %r52, %r51;
	mov.b32 	%r54, 0;
	st.shared.u32 	[%r53], %r54;
	add.s32 	%r56, %r53, %r55;
	st.shared.u32 	[%r56], %r54;
	add.s32 	%r57, %r56, %r55;
	st.shared.u32 	[%r57], %r54;
	add.s32 	%r58, %r57, %r55;
	st.shared.u32 	[%r58], %r54;
	add.s32 	%r103, %r55, %r103;
	setp.lt.s32 	%p6, %r103, %r38;
	@%p6 bra 	$L__BB0_6;
$L__BB0_7:
	bar.sync 	0;
	mad.lo.s32 	%r104, %r2, %r3, %r109;
	setp.ge.s32 	%p7, %r104, %r37;
	@%p7 bra 	$L__BB0_10;
	mov.u32 	%r59, %nctaid.x;
	mul.lo.s32 	%r17, %r3, %r59;
	cvta.to.global.u64 	%rd2, %rd3;
$L__BB0_9:
	mul.wide.s32 	%rd5, %r104, 4;
	add.s64 	%rd6, %rd2, %rd5;
	ld.global.u32 	%r60, [%rd6];
	shl.b32 	%r61, %r60, 2;
	mov.u32 	%r62, shared_counts;
	add.s32 	%r63, %r62, %r61;
	atom.shared.add.u32 	%r64, [%r63], 1;
	add.s32 	%r104, %r104, %r17;
	setp.lt.s32 	%p8, %r104, %r37;
	@%p8 bra 	$L__BB0_9;
$L__BB0_10:
	setp.ge.s32 	%p9, %r109, %r38;
	bar.sync 	0;
	@%p9 bra 	$L__BB0_17;
	mov.u32 	%r20, %nctaid.x;
	add.s32 	%r65, %r109, %r3;
	max.u32 	%r66, %r38, %r65;
	setp.lt.u32 	%p10, %r65, %r38;
	selp.u32 	%r67, 1, 0, %p10;
	add.s32 	%r68, %r65, %r67;
	sub.s32 	%r69, %r66, %r68;
	div.u32 	%r70, %r69, %r3;
	add.s32 	%r21, %r70, %r67;
	and.b32  	%r71, %r21, 3;
	setp.eq.s32 	%p11, %r71, 3;
	@%p11 bra 	$L__BB0_14;
	add.s32 	%r72, %r21, 1;
	and.b32  	%r73, %r72, 3;
	shl.b32 	%r74, %r109, 2;
	mov.u32 	%r75, shared_counts;
	add.s32 	%r107, %r75, %r74;
	shl.b32 	%r23, %r3, 2;
	mad.lo.s32 	%r106, %r109, %r20, %r2;
	mul.lo.s32 	%r25, %r3, %r20;
	neg.s32 	%r105, %r73;
	mad.lo.s32 	%r109, %r3, %r73, %r109;
$L__BB0_13:
	.pragma "nounroll";
	mul.wide.u32 	%rd7, %r106, 4;
	add.s64 	%rd8, %rd1, %rd7;
	ld.shared.u32 	%r76, [%r107];
	atom.global.add.u32 	%r77, [%rd8], %r76;
	add.s32 	%r107, %r107, %r23;
	add.s32 	%r106, %r106, %r25;
	add.s32 	%r105, %r105, 1;
	setp.ne.s32 	%p12, %r105, 0;
	@%p12 bra 	$L__BB0_13;
$L__BB0_14:
	setp.lt.u32 	%p13, %r21, 3;
	@%p13 bra 	$L__BB0_17;
	mov.u32 	%r80, shared_counts;
	shl.b32 	%r86, %r3, 2;
$L__BB0_16:
	mad.lo.s32 	%r78, %r109, %r20, %r2;
	mul.wide.u32 	%rd9, %r78, 4;
	add.s64 	%rd10, %rd1, %rd9;
	shl.b32 	%r79, %r109, 2;
	add.s32 	%r81, %r80, %r79;
	ld.shared.u32 	%r82, [%r81];
	atom.global.add.u32 	%r83, [%rd10], %r82;
	add.s32 	%r84, %r109, %r3;
	mad.lo.s32 	%r85, %r84, %r20, %r2;
	mul.wide.u32 	%rd11, %r85, 4;
	add.s64 	%rd12, %rd1, %rd11;
	add.s32 	%r87, %r81, %r86;
	ld.shared.u32 	%r88, [%r87];
	atom.global.add.u32 	%r89, [%rd12], %r88;
	add.s32 	%r90, %r84, %r3;
	mad.lo.s32 	%r91, %r90, %r20, %r2;
	mul.wide.u32 	%rd13, %r91, 4;
	add.s64 	%rd14, %rd1, %rd13;
	add.s32 	%r92, %r87, %r86;
	ld.shared.u32 	%r93, [%r92];
	atom.global.add.u32 	%r94, [%rd14], %r93;
	add.s32 	%r95, %r90, %r3;
	mad.lo.s32 	%r96, %r95, %r20, %r2;
	mul.wide.u32 	%rd15, %r96, 4;
	add.s64 	%rd16, %rd1, %rd15;
	add.s32 	%r97, %r92, %r86;
	ld.shared.u32 	%r98, [%r97];
	atom.global.add.u32 	%r99, [%rd16], %r98;
	add.s32 	%r109, %r95, %r3;
	setp.lt.s32 	%p14, %r109, %r38;
	@%p14 bra 	$L__BB0_16;
$L__BB0_17:
	ret;

}


// ===== COMPILED SASS (sm_100) =====

	.target	sm_100

	.elftype	@"ET_EXEC"


//--------------------- .note.nv.tkinfo           --------------------------
	.section	.note.nv.tkinfo,"",@"SHT_NOTE"
	.sectionflags	@"SHF_NOTE_NV_TKINFO"
	.tkinfo
        /*0018*/ 	.word	0x00000002
        /*0030*/ 	.string	""
        /*0030*/ 	.string	"ptxas"
        /*0030*/ 	.string	"Cuda compilation tools, release 13.0, V13.0.88"
        /*0030*/ 	.string	"Build cuda_13.0.r13.0/compiler.36424714_0"
        /*0030*/ 	.string	"-arch sm_100 -m 64 "



//--------------------- .note.nv.cuinfo           --------------------------
	.section	.note.nv.cuinfo,"",@"SHT_NOTE"
	.sectionflags	@"SHF_NOTE_NV_CUINFO"
        /*0018*/ 	.short	0x0002
        /*001a*/ 	.short	0x0064
        /*001c*/ 	.short	0x0082
	.zero		2


//--------------------- .nv.info                  --------------------------
	.section	.nv.info,"",@"SHT_CUDA_INFO"
	.align	4


	//----- nvinfo : EIATTR_REGCOUNT
	.align		4
        /*0000*/ 	.byte	0x04, 0x2f
        /*0002*/ 	.short	(.L_1 - .L_0)
	.align		4
.L_0:
        /*0004*/ 	.word	index@(_Z11countSplitsPiS_ii)
        /*0008*/ 	.word	0x0000001c


	//----- nvinfo : EIATTR_FRAME_SIZE
	.align		4
.L_1:
        /*000c*/ 	.byte	0x04, 0x11
        /*000e*/ 	.short	(.L_3 - .L_2)
	.align		4
.L_2:
        /*0010*/ 	.word	index@(_Z11countSplitsPiS_ii)
        /*0014*/ 	.word	0x00000000


	//----- nvinfo : EIATTR_MIN_STACK_SIZE
	.align		4
.L_3:
        /*0018*/ 	.byte	0x04, 0x12
        /*001a*/ 	.short	(.L_5 - .L_4)
	.align		4
.L_4:
        /*001c*/ 	.word	index@(_Z11countSplitsPiS_ii)
        /*0020*/ 	.word	0x00000000
.L_5:


//--------------------- .nv.compat                --------------------------
	.section	.nv.compat,"",@"SHT_CUDA_COMPAT_INFO"
	.align	4
        /*0000*/ 	.byte	0x02, 0x09, 0x00, 0x00, 0x02, 0x02, 0x01, 0x00, 0x02, 0x05, 0x05, 0x00, 0x03, 0x07, 0x01, 0x01
        /*0010*/ 	.byte	0x02, 0x03, 0x00, 0x00, 0x02, 0x06, 0x01, 0x00, 0x04, 0x0b, 0x08, 0x00, 0x09, 0x00, 0x00, 0x00
        /*0020*/ 	.byte	0x00, 0x00, 0x00, 0x00


//--------------------- .nv.info._Z11countSplitsPiS_ii --------------------------
	.section	.nv.info._Z11countSplitsPiS_ii,"",@"SHT_CUDA_INFO"
	.sectionflags	@""
	.align	4


	//----- nvinfo : EIATTR_CUDA_API_VERSION
	.align		4
        /*0000*/ 	.byte	0x04, 0x37
        /*0002*/ 	.short	(.L_7 - .L_6)
.L_6:
        /*0004*/ 	.word	0x00000082


	//----- nvinfo : EIATTR_KPARAM_INFO
	.align		4
.L_7:
        /*0008*/ 	.byte	0x04, 0x17
        /*000a*/ 	.short	(.L_9 - .L_8)
.L_8:
        /*000c*/ 	.word	0x00000000
        /*0010*/ 	.short	0x0003
        /*0012*/ 	.short	0x0014
        /*0014*/ 	.byte	0x00, 0xf0, 0x11, 0x00


	//----- nvinfo : EIATTR_KPARAM_INFO
	.align		4
.L_9:
        /*0018*/ 	.byte	0x04, 0x17
        /*001a*/ 	.short	(.L_11 - .L_10)
.L_10:
        /*001c*/ 	.word	0x00000000
        /*0020*/ 	.short	0x0002
        /*0022*/ 	.short	0x0010
        /*0024*/ 	.byte	0x00, 0xf0, 0x11, 0x00


	//----- nvinfo : EIATTR_KPARAM_INFO
	.align		4
.L_11:
        /*0028*/ 	.byte	0x04, 0x17
        /*002a*/ 	.short	(.L_13 - .L_12)
.L_12:
        /*002c*/ 	.word	0x00000000
        /*0030*/ 	.short	0x0001
        /*0032*/ 	.short	0x0008
        /*0034*/ 	.byte	0x00, 0xf5, 0x21, 0x00


	//----- nvinfo : EIATTR_KPARAM_INFO
	.align		4
.L_13:
        /*0038*/ 	.byte	0x04, 0x17
        /*003a*/ 	.short	(.L_15 - .L_14)
.L_14:
        /*003c*/ 	.word	0x00000000
        /*0040*/ 	.short	0x0000
        /*0042*/ 	.short	0x0000
        /*0044*/ 	.byte	0x00, 0xf5, 0x21, 0x00


	//----- nvinfo : EIATTR_SPARSE_MMA_MASK
	.align		4
.L_15:
        /*0048*/ 	.byte	0x03, 0x50
        /*004a*/ 	.short	0x0000


	//----- nvinfo : EIATTR_MAXREG_COUNT
	.align		4
        /*004c*/ 	.byte	0x03, 0x1b
        /*004e*/ 	.short	0x00ff


	//----- nvinfo : EIATTR_NUM_BARRIERS
	.align		4
        /*0050*/ 	.byte	0x02, 0x4c
        /*0052*/ 	.byte	0x01
	.zero		1


	//----- nvinfo : EIATTR_MERCURY_ISA_VERSION
	.align		4
        /*0054*/ 	.byte	0x03, 0x5f
        /*0056*/ 	.short	0x0101


	//----- nvinfo : EIATTR_VRC_CTA_INIT_COUNT
	.align		4
        /*0058*/ 	.byte	0x02, 0x4a
	.zero		1
	.zero		1


	//----- nvinfo : EIATTR_EXIT_INSTR_OFFSETS
	.align		4
        /*005c*/ 	.byte	0x04, 0x1c
        /*005e*/ 	.short	(.L_17 - .L_16)


	//   ....[0]....
.L_16:
        /*0060*/ 	.word	0x000005b0


	//   ....[1]....
        /*0064*/ 	.word	0x000008e0


	//   ....[2]....
        /*0068*/ 	.word	0x00000ad0


	//----- nvinfo : EIATTR_CRS_STACK_SIZE
	.align		4
.L_17:
        /*006c*/ 	.byte	0x04, 0x1e
        /*006e*/ 	.short	(.L_19 - .L_18)
.L_18:
        /*0070*/ 	.word	0x00000000


	//----- nvinfo : EIATTR_CBANK_PARAM_SIZE
	.align		4
.L_19:
        /*0074*/ 	.byte	0x03, 0x19
        /*0076*/ 	.short	0x0018


	//----- nvinfo : EIATTR_PARAM_CBANK
	.align		4
        /*0078*/ 	.byte	0x04, 0x0a
        /*007a*/ 	.short	(.L_21 - .L_20)
	.align		4
.L_20:
        /*007c*/ 	.word	index@(.nv.constant0._Z11countSplitsPiS_ii)
        /*0080*/ 	.short	0x0380
        /*0082*/ 	.short	0x0018


	//----- nvinfo : EIATTR_SW_WAR
	.align		4
.L_21:
        /*0084*/ 	.byte	0x04, 0x36
        /*0086*/ 	.short	(.L_23 - .L_22)
.L_22:
        /*0088*/ 	.word	0x00000008
.L_23:


//--------------------- .nv.callgraph             --------------------------
	.section	.nv.callgraph,"",@"SHT_CUDA_CALLGRAPH"
	.align	4
	.sectionentsize	8
	.align		4
        /*0000*/ 	.word	0x00000000
	.align		4
        /*0004*/ 	.word	0xffffffff
	.align		4
        /*0008*/ 	.word	0x00000000
	.align		4
        /*000c*/ 	.word	0xfffffffe
	.align		4
        /*0010*/ 	.word	0x00000000
	.align		4
        /*0014*/ 	.word	0xfffffffd
	.align		4
        /*0018*/ 	.word	0x00000000
	.align		4
        /*001c*/ 	.word	0xfffffffc


//--------------------- .text._Z11countSplitsPiS_ii --------------------------
	.section	.text._Z11countSplitsPiS_ii,"ax",@progbits
	.align	128
        .global         _Z11countSplitsPiS_ii
        .type           _Z11countSplitsPiS_ii,@function
        .size           _Z11countSplitsPiS_ii,(.L_x_14 - _Z11countSplitsPiS_ii)
        .other          _Z11countSplitsPiS_ii,@"STO_CUDA_ENTRY STV_DEFAULT"
_Z11countSplitsPiS_ii:
.text._Z11countSplitsPiS_ii:
[----:B------:R-:W-:Y:S01]  /*0000*/  LDC R1, c[0x0][0x37c] ;  /* 0x0000df00ff017b82 */ /* 0x000fe20000000800 */
[----:B------:R-:W0:Y:S01]  /*0010*/  S2R R3, SR_TID.X ;  /* 0x0000000000037919 */ /* 0x000e220000002100 */
[----:B------:R-:W0:Y:S06]  /*0020*/  LDCU UR7, c[0x0][0x394] ;  /* 0x00007280ff0777ac */ /* 0x000e2c0008000800 */
[----:B------:R-:W1:Y:S01]  /*0030*/  LDC R0, c[0x0][0x360] ;  /* 0x0000d800ff007b82 */ /* 0x000e620000000800 */
[----:B------:R-:W-:Y:S07]  /*0040*/  BSSY.RECONVERGENT B0, `(.L_x_0) ;  /* 0x000003f000007945 */ /* 0x000fee0003800200 */
[----:B------:R-:W2:Y:S01]  /*0050*/  S2UR UR6, SR_CTAID.X ;  /* 0x00000000000679c3 */ /* 0x000ea20000002500 */
[----:B0-----:R-:W-:-:S13]  /*0060*/  ISETP.GE.AND P0, PT, R3, UR7, PT ;  /* 0x0000000703007c0c */ /* 0x001fda000bf06270 */
[----:B--2---:R-:W-:Y:S05]  /*0070*/  @P0 BRA `(.L_x_1) ;  /* 0x0000000000ec0947 */ /* 0x004fea0003800000 */
[----:B-1----:R-:W0:Y:S01]  /*0080*/  I2F.U32.RP R8, R0 ;  /* 0x0000000000087306 */ /* 0x002e220000209000 */
[----:B------:R-:W-:Y:S01]  /*0090*/  IADD3 R2, PT, PT, R3, R0, RZ ;  /* 0x0000000003027210 */ /* 0x000fe20007ffe0ff */
[----:B------:R-:W-:Y:S01]  /*00a0*/  BSSY.RECONVERGENT B1, `(.L_x_2) ;  /* 0x0000029000017945 */ /* 0x000fe20003800200 */
[----:B------:R-:W-:Y:S02]  /*00b0*/  ISETP.NE.U32.AND P2, PT, R0, RZ, PT ;  /* 0x000000ff0000720c */ /* 0x000fe40003f45070 */
[C---:B------:R-:W-:Y:S02]  /*00c0*/  ISETP.GE.U32.AND P0, PT, R2.reuse, UR7, PT ;  /* 0x0000000702007c0c */ /* 0x040fe4000bf06070 */
[----:B------:R-:W-:Y:S02]  /*00d0*/  VIMNMX.U32 R7, PT, PT, R2, UR7, !PT ;  /* 0x0000000702077c48 */ /* 0x000fe4000ffe0000 */
[----:B------:R-:W-:-:S04]  /*00e0*/  SEL R6, RZ, 0x1, P0 ;  /* 0x00000001ff067807 */ /* 0x000fc80000000000 */
[----:B------:R-:W-:Y:S01]  /*00f0*/  IADD3 R7, PT, PT, R7, -R2, -R6 ;  /* 0x8000000207077210 */ /* 0x000fe20007ffe806 */
[----:B0-----:R-:W0:Y:S02]  /*0100*/  MUFU.RCP R8, R8 ;  /* 0x0000000800087308 */ /* 0x001e240000001000 */
[----:B0-----:R-:W-:-:S06]  /*0110*/  VIADD R4, R8, 0xffffffe ;  /* 0x0ffffffe08047836 */ /* 0x001fcc0000000000 */
[----:B------:R0:W1:Y:S02]  /*0120*/  F2I.FTZ.U32.TRUNC.NTZ R5, R4 ;  /* 0x0000000400057305 */ /* 0x000064000021f000 */
[----:B0-----:R-:W-:Y:S02]  /*0130*/  IMAD.MOV.U32 R4, RZ, RZ, RZ ;  /* 0x000000ffff047224 */ /* 0x001fe400078e00ff */
[----:B-1----:R-:W-:-:S04]  /*0140*/  IMAD.MOV R9, RZ, RZ, -R5 ;  /* 0x000000ffff097224 */ /* 0x002fc800078e0a05 */
[----:B------:R-:W-:-:S04]  /*0150*/  IMAD R9, R9, R0, RZ ;  /* 0x0000000009097224 */ /* 0x000fc800078e02ff */
[----:B------:R-:W-:-:S06]  /*0160*/  IMAD.HI.U32 R8, R5, R9, R4 ;  /* 0x0000000905087227 */ /* 0x000fcc00078e0004 */
[----:B------:R-:W-:-:S04]  /*0170*/  IMAD.HI.U32 R5, R8, R7, RZ ;  /* 0x0000000708057227 */ /* 0x000fc800078e00ff */
[----:B------:R-:W-:-:S04]  /*0180*/  IMAD.MOV R2, RZ, RZ, -R5 ;  /* 0x000000ffff027224 */ /* 0x000fc800078e0a05 */
[----:B------:R-:W-:-:S05]  /*0190*/  IMAD R7, R0, R2, R7 ;  /* 0x0000000200077224 */ /* 0x000fca00078e0207 */
[----:B------:R-:W-:-:S13]  /*01a0*/  ISETP.GE.U32.AND P0, PT, R7, R0, PT ;  /* 0x000000000700720c */ /* 0x000fda0003f06070 */
[----:B------:R-:W-:Y:S01]  /*01b0*/  @P0 IADD3 R7, PT, PT, R7, -R0, RZ ;  /* 0x8000000007070210 */ /* 0x000fe20007ffe0ff */
[----:B------:R-:W-:-:S03]  /*01c0*/  @P0 VIADD R5, R5, 0x1 ;  /* 0x0000000105050836 */ /* 0x000fc60000000000 */
[----:B------:R-:W-:-:S13]  /*01d0*/  ISETP.GE.U32.AND P1, PT, R7, R0, PT ;  /* 0x000000000700720c */ /* 0x000fda0003f26070 */
[----:B------:R-:W-:Y:S01]  /*01e0*/  @P1 VIADD R5, R5, 0x1 ;  /* 0x0000000105051836 */ /* 0x000fe20000000000 */
[----:B------:R-:W-:-:S04]  /*01f0*/  @!P2 LOP3.LUT R5, RZ, R0, RZ, 0x33, !PT ;  /* 0x00000000ff05a212 */ /* 0x000fc800078e33ff */
[----:B------:R-:W-:Y:S01]  /*0200*/  IADD3 R2, PT, PT, R6, R5, RZ ;  /* 0x0000000506027210 */ /* 0x000fe20007ffe0ff */
[----:B------:R-:W-:-:S03]  /*0210*/  IMAD.MOV.U32 R5, RZ, RZ, R3 ;  /* 0x000000ffff057224 */ /* 0x000fc600078e0003 */
[C---:B------:R-:W-:Y:S02]  /*0220*/  LOP3.LUT R4, R2.reuse, 0x3, RZ, 0xc0, !PT ;  /* 0x0000000302047812 */ /* 0x040fe400078ec0ff */
[----:B------:R-:W-:Y:S02]  /*0230*/  ISETP.GE.U32.AND P1, PT, R2, 0x3, PT ;  /* 0x000000030200780c */ /* 0x000fe40003f26070 */
[----:B------:R-:W-:-:S13]  /*0240*/  ISETP.NE.AND P0, PT, R4, 0x3, PT ;  /* 0x000000030400780c */ /* 0x000fda0003f05270 */
[----:B------:R-:W-:Y:S05]  /*0250*/  @!P0 BRA `(.L_x_3) ;  /* 0x0000000000348947 */ /* 0x000fea0003800000 */
[----:B------:R-:W0:Y:S01]  /*0260*/  S2UR UR5, SR_CgaCtaId ;  /* 0x00000000000579c3 */ /* 0x000e220000008800 */
[----:B------:R-:W-:Y:S01]  /*0270*/  VIADD R2, R2, 0x1 ;  /* 0x0000000102027836 */ /* 0x000fe20000000000 */
[----:B------:R-:W-:-:S04]  /*0280*/  UMOV UR4, 0x400 ;  /* 0x0000040000047882 */ /* 0x000fc80000000000 */
[----:B------:R-:W-:-:S05]  /*0290*/  LOP3.LUT R2, R2, 0x3, RZ, 0xc0, !PT ;  /* 0x0000000302027812 */ /* 0x000fca00078ec0ff */
[C---:B------:R-:W-:Y:S01]  /*02a0*/  IMAD R5, R2.reuse, R0, R3 ;  /* 0x0000000002057224 */ /* 0x040fe200078e0203 */
[----:B------:R-:W-:Y:S01]  /*02b0*/  IADD3 R2, PT, PT, -R2, RZ, RZ ;  /* 0x000000ff02027210 */ /* 0x000fe20007ffe1ff */
[----:B0-----:R-:W-:-:S06]  /*02c0*/  ULEA UR4, UR5, UR4, 0x18 ;  /* 0x0000000405047291 */ /* 0x001fcc000f8ec0ff */
[----:B------:R-:W-:-:S07]  /*02d0*/  LEA R7, R3, UR4, 0x2 ;  /* 0x0000000403077c11 */ /* 0x000fce000f8e10ff */
.L_x_4:
[----:B------:R-:W-:Y:S01]  /*02e0*/  VIADD R2, R2, 0x1 ;  /* 0x0000000102027836 */ /* 0x000fe20000000000 */
[----:B------:R0:W-:Y:S04]  /*02f0*/  STS [R7], RZ ;  /* 0x000000ff07007388 */ /* 0x0001e80000000800 */
[----:B------:R-:W-:Y:S01]  /*0300*/  ISETP.NE.AND P0, PT, R2, RZ, PT ;  /* 0x000000ff0200720c */ /* 0x000fe20003f05270 */
[----:B0-----:R-:W-:-:S12]  /*0310*/  IMAD R7, R0, 0x4, R7 ;  /* 0x0000000400077824 */ /* 0x001fd800078e0207 */
[----:B------:R-:W-:Y:S05]  /*0320*/  @P0 BRA `(.L_x_4) ;  /* 0xfffffffc00ec0947 */ /* 0x000fea000383ffff */
.L_x_3:
[----:B------:R-:W-:Y:S05]  /*0330*/  BSYNC.RECONVERGENT B1 ;  /* 0x0000000000017941 */ /* 0x000fea0003800200 */
.L_x_2:
[----:B------:R-:W-:Y:S05]  /*0340*/  @!P1 BRA `(.L_x_1) ;  /* 0x0000000000389947 */ /* 0x000fea0003800000 */
[----:B------:R-:W0:Y:S01]  /*0350*/  S2R R7, SR_CgaCtaId ;  /* 0x0000000000077919 */ /* 0x000e220000008800 */
[----:B------:R-:W-:-:S04]  /*0360*/  MOV R2, 0x400 ;  /* 0x0000040000027802 */ /* 0x000fc80000000f00 */
[----:B0-----:R-:W-:-:S07]  /*0370*/  LEA R4, R7, R2, 0x18 ;  /* 0x0000000207047211 */ /* 0x001fce00078ec0ff */
.L_x_5:
[----:B0-----:R-:W-:Y:S01]  /*0380*/  LEA R7, R5, R4, 0x2 ;  /* 0x0000000405077211 */ /* 0x001fe200078e10ff */
[----:B------:R-:W-:-:S04]  /*0390*/  IMAD R5, R0, 0x4, R5 ;  /* 0x0000000400057824 */ /* 0x000fc800078e0205 */
[C---:B------:R-:W-:Y:S01]  /*03a0*/  IMAD R9, R0.reuse, 0x4, R7 ;  /* 0x0000000400097824 */ /* 0x040fe200078e0207 */
[----:B------:R0:W-:Y:S01]  /*03b0*/  STS [R7], RZ ;  /* 0x000000ff07007388 */ /* 0x0001e20000000800 */
[----:B------:R-:W-:Y:S02]  /*03c0*/  ISETP.GE.AND P0, PT, R5, UR7, PT ;  /* 0x0000000705007c0c */ /* 0x000fe4000bf06270 */
[C---:B------:R-:W-:Y:S01]  /*03d0*/  IMAD R11, R0.reuse, 0x4, R9 ;  /* 0x00000004000b7824 */ /* 0x040fe200078e0209 */
[----:B------:R0:W-:Y:S04]  /*03e0*/  STS [R9], RZ ;  /* 0x000000ff09007388 */ /* 0x0001e80000000800 */
[----:B------:R-:W-:Y:S01]  /*03f0*/  LEA R2, R0, R11, 0x2 ;  /* 0x0000000b00027211 */ /* 0x000fe200078e10ff */
[----:B------:R0:W-:Y:S04]  /*0400*/  STS [R11], RZ ;  /* 0x000000ff0b007388 */ /* 0x0001e80000000800 */
[----:B------:R0:W-:Y:S01]  /*0410*/  STS [R2], RZ ;  /* 0x000000ff02007388 */ /* 0x0001e20000000800 */
[----:B------:R-:W-:Y:S05]  /*0420*/  @!P0 BRA `(.L_x_5) ;  /* 0xfffffffc00d48947 */ /* 0x000fea000383ffff */
.L_x_1:
[----:B------:R-:W-:Y:S05]  /*0430*/  BSYNC.RECONVERGENT B0 ;  /* 0x0000000000007941 */ /* 0x000fea0003800200 */
.L_x_0:
[----:B------:R-:W2:Y:S01]  /*0440*/  LDCU UR5, c[0x0][0x390] ;  /* 0x00007200ff0577ac */ /* 0x000ea20008000800 */
[----:B01----:R-:W-:Y:S01]  /*0450*/  IMAD R2, R0, UR6, R3 ;  /* 0x0000000600027c24 */ /* 0x003fe2000f8e0203 */
[----:B------:R-:W-:Y:S01]  /*0460*/  BSSY.RECONVERGENT B0, `(.L_x_6) ;  /* 0x0000013000007945 */ /* 0x000fe20003800200 */
[----:B------:R-:W-:Y:S01]  /*0470*/  BAR.SYNC.DEFER_BLOCKING 0x0 ;  /* 0x0000000000007b1d */ /* 0x000fe20000010000 */
[----:B------:R-:W-:-:S05]  /*0480*/  ISETP.GE.AND P1, PT, R3, UR7, PT ;  /* 0x0000000703007c0c */ /* 0x000fca000bf26270 */
[----:B------:R-:W0:Y:S01]  /*0490*/  LDCU.64 UR8, c[0x0][0x358] ;  /* 0x00006b00ff0877ac */ /* 0x000e220008000a00 */
[----:B--2---:R-:W-:-:S13]  /*04a0*/  ISETP.GE.AND P0, PT, R2, UR5, PT ;  /* 0x0000000502007c0c */ /* 0x004fda000bf06270 */
[----:B0-----:R-:W-:Y:S05]  /*04b0*/  @P0 BRA `(.L_x_7) ;  /* 0x0000000000340947 */ /* 0x001fea0003800000 */
[----:B------:R-:W0:Y:S01]  /*04c0*/  S2R R5, SR_CgaCtaId ;  /* 0x0000000000057919 */ /* 0x000e220000008800 */
[----:B------:R-:W1:Y:S01]  /*04d0*/  LDC.64 R6, c[0x0][0x380] ;  /* 0x0000e000ff067b82 */ /* 0x000e620000000a00 */
[----:B------:R-:W2:Y:S01]  /*04e0*/  LDCU UR4, c[0x0][0x370] ;  /* 0x00006e00ff0477ac */ /* 0x000ea20008000800 */
[----:B------:R-:W-:Y:S01]  /*04f0*/  MOV R4, 0x400 ;  /* 0x0000040000047802 */ /* 0x000fe20000000f00 */
[----:B--2---:R-:W-:-:S03]  /*0500*/  IMAD R9, R0, UR4, RZ ;  /* 0x0000000400097c24 */ /* 0x004fc6000f8e02ff */
[----:B0-----:R-:W-:-:S07]  /*0510*/  LEA R11, R5, R4, 0x18 ;  /* 0x00000004050b7211 */ /* 0x001fce00078ec0ff */
.L_x_8:
[----:B-1----:R-:W-:-:S06]  /*0520*/  IMAD.WIDE R4, R2, 0x4, R6 ;  /* 0x0000000402047825 */ /* 0x002fcc00078e0206 */
[----:B------:R-:W2:Y:S01]  /*0530*/  LDG.E R4, desc[UR8][R4.64] ;  /* 0x0000000804047981 */ /* 0x000ea2000c1e1900 */
[----:B------:R-:W-:-:S04]  /*0540*/  IADD3 R2, PT, PT, R9, R2, RZ ;  /* 0x0000000209027210 */ /* 0x000fc80007ffe0ff */
[----:B------:R-:W-:Y:S01]  /*0550*/  ISETP.GE.AND P0, PT, R2, UR5, PT ;  /* 0x0000000502007c0c */ /* 0x000fe2000bf06270 */
[----:B0-2---:R-:W-:-:S05]  /*0560*/  IMAD R8, R4, 0x4, R11 ;  /* 0x0000000404087824 */ /* 0x005fca00078e020b */
[----:B------:R0:W-:Y:S07]  /*0570*/  ATOMS.POPC.INC.32 RZ, [R8+URZ] ;  /* 0x0000000008ff7f8c */ /* 0x0001ee000d8000ff */
[----:B------:R-:W-:Y:S05]  /*0580*/  @!P0 BRA `(.L_x_8) ;  /* 0xfffffffc00e48947 */ /* 0x000fea000383ffff */
.L_x_7:
[----:B------:R-:W-:Y:S05]  /*0590*/  BSYNC.RECONVERGENT B0 ;  /* 0x0000000000007941 */ /* 0x000fea0003800200 */
.L_x_6:
[----:B------:R-:W-:Y:S06]  /*05a0*/  BAR.SYNC.DEFER_BLOCKING 0x0 ;  /* 0x0000000000007b1d */ /* 0x000fec0000010000 */
[----:B------:R-:W-:Y:S05]  /*05b0*/  @P1 EXIT ;  /* 0x000000000000194d */ /* 0x000fea0003800000 */
[----:B0-----:R-:W0:Y:S01]  /*05c0*/  I2F.U32.RP R8, R0 ;  /* 0x0000000000087306 */ /* 0x001e220000209000 */
        /* <DEDUP_REMOVED lines=23> */
[----:B------:R-:W-:-:S04]  /*0740*/  IADD3 R4, PT, PT, R6, R5, RZ ;  /* 0x0000000506047210 */ /* 0x000fc80007ffe0ff */
[C---:B------:R-:W-:Y:S02]  /*0750*/  LOP3.LUT R2, R4.reuse, 0x3, RZ, 0xc0, !PT ;  /* 0x0000000304027812 */ /* 0x040fe400078ec0ff */
[----:B------:R-:W-:Y:S02]  /*0760*/  ISETP.GE.U32.AND P1, PT, R4, 0x3, PT ;  /* 0x000000030400780c */ /* 0x000fe40003f26070 */
[----:B------:R-:W-:Y:S02]  /*0770*/  ISETP.NE.AND P0, PT, R2, 0x3, PT ;  /* 0x000000030200780c */ /* 0x000fe40003f05270 */
[----:B------:R-:W0:Y:S11]  /*0780*/  LDC R2, c[0x0][0x370] ;  /* 0x0000dc00ff027b82 */ /* 0x000e360000000800 */
[----:B------:R-:W-:Y:S05]  /*0790*/  @!P0 BRA `(.L_x_10) ;  /* 0x00000000004c8947 */ /* 0x000fea0003800000 */
[----:B------:R-:W1:Y:S01]  /*07a0*/  S2UR UR5, SR_CgaCtaId ;  /* 0x00000000000579c3 */ /* 0x000e620000008800 */
[----:B------:R-:W-:Y:S01]  /*07b0*/  VIADD R4, R4, 0x1 ;  /* 0x0000000104047836 */ /* 0x000fe20000000000 */
[----:B------:R-:W-:Y:S01]  /*07c0*/  UMOV UR4, 0x400 ;  /* 0x0000040000047882 */ /* 0x000fe20000000000 */
[-C--:B0-----:R-:W-:Y:S02]  /*07d0*/  IMAD R11, R3, R2.reuse, UR6 ;  /* 0x00000006030b7e24 */ /* 0x081fe4000f8e0202 */
[----:B------:R-:W-:Y:S01]  /*07e0*/  IMAD R8, R0, R2, RZ ;  /* 0x0000000200087224 */ /* 0x000fe200078e02ff */
[----:B------:R-:W-:Y:S02]  /*07f0*/  LOP3.LUT R4, R4, 0x3, RZ, 0xc0, !PT ;  /* 0x0000000304047812 */ /* 0x000fe400078ec0ff */
[----:B------:R-:W0:Y:S03]  /*0800*/  LDC.64 R6, c[0x0][0x388] ;  /* 0x0000e200ff067b82 */ /* 0x000e260000000a00 */
[----:B------:R-:W-:Y:S01]  /*0810*/  IMAD.MOV R10, RZ, RZ, -R4 ;  /* 0x000000ffff0a7224 */ /* 0x000fe200078e0a04 */
[----:B-1----:R-:W-:-:S06]  /*0820*/  ULEA UR4, UR5, UR4, 0x18 ;  /* 0x0000000405047291 */ /* 0x002fcc000f8ec0ff */
[----:B------:R-:W-:Y:S01]  /*0830*/  LEA R9, R3, UR4, 0x2 ;  /* 0x0000000403097c11 */ /* 0x000fe2000f8e10ff */
[----:B------:R-:W-:-:S07]  /*0840*/  IMAD R3, R4, R0, R3 ;  /* 0x0000000004037224 */ /* 0x000fce00078e0203 */
.L_x_11:
[----:B-1----:R1:W2:Y:S01]  /*0850*/  LDS R13, [R9] ;  /* 0x00000000090d7984 */ /* 0x0022a20000000800 */
[----:B------:R-:W-:Y:S01]  /*0860*/  IADD3 R10, PT, PT, R10, 0x1, RZ ;  /* 0x000000010a0a7810 */ /* 0x000fe20007ffe0ff */
[----:B0-----:R-:W-:-:S03]  /*0870*/  IMAD.WIDE.U32 R4, R11, 0x4, R6 ;  /* 0x000000040b047825 */ /* 0x001fc600078e0006 */
[----:B------:R-:W-:Y:S01]  /*0880*/  ISETP.NE.AND P0, PT, R10, RZ, PT ;  /* 0x000000ff0a00720c */ /* 0x000fe20003f05270 */
[----:B------:R-:W-:Y:S02]  /*0890*/  IMAD.IADD R11, R8, 0x1, R11 ;  /* 0x00000001080b7824 */ /* 0x000fe400078e020b */
[----:B-1----:R-:W-:Y:S01]  /*08a0*/  IMAD R9, R0, 0x4, R9 ;  /* 0x0000000400097824 */ /* 0x002fe200078e0209 */
[----:B--2---:R1:W-:Y:S09]  /*08b0*/  REDG.E.ADD.STRONG.GPU desc[UR8][R4.64], R13 ;  /* 0x0000000d0400798e */ /* 0x0043f2000c12e108 */
[----:B------:R-:W-:Y:S05]  /*08c0*/  @P0 BRA `(.L_x_11) ;  /* 0xfffffffc00e00947 */ /* 0x000fea000383ffff */
.L_x_10:
[----:B------:R-:W-:Y:S05]  /*08d0*/  BSYNC.RECONVERGENT B0 ;  /* 0x0000000000007941 */ /* 0x000fea0003800200 */
.L_x_9:
[----:B------:R-:W-:Y:S05]  /*08e0*/  @!P1 EXIT ;  /* 0x000000000000994d */ /* 0x000fea0003800000 */
[----:B------:R-:W2:Y:S01]  /*08f0*/  S2UR UR5, SR_CgaCtaId ;  /* 0x00000000000579c3 */ /* 0x000ea20000008800 */
[----:B------:R-:W-:-:S07]  /*0900*/  UMOV UR4, 0x400 ;  /* 0x0000040000047882 */ /* 0x000fce0000000000 */
[----:B-1----:R-:W1:Y:S01]  /*0910*/  LDC.64 R4, c[0x0][0x388] ;  /* 0x0000e200ff047b82 */ /* 0x002e620000000a00 */
[----:B--2---:R-:W-:-:S12]  /*0920*/  ULEA UR4, UR5, UR4, 0x18 ;  /* 0x0000000405047291 */ /* 0x004fd8000f8ec0ff */
.L_x_12:
[----:B--2---:R-:W-:Y:S01]  /*0930*/  LEA R9, R3, UR4, 0x2 ;  /* 0x0000000403097c11 */ /* 0x004fe2000f8e10ff */
[----:B------:R-:W-:Y:S02]  /*0940*/  IMAD.IADD R11, R0, 0x1, R3 ;  /* 0x00000001000b7824 */ /* 0x000fe400078e0203 */
[----:B0-----:R-:W-:Y:S01]  /*0950*/  IMAD R7, R2, R3, UR6 ;  /* 0x0000000602077e24 */ /* 0x001fe2000f8e0203 */
[C---:B------:R-:W-:Y:S01]  /*0960*/  LEA R13, R0.reuse, R9, 0x2 ;  /* 0x00000009000d7211 */ /* 0x040fe200078e10ff */
[----:B------:R0:W2:Y:S01]  /*0970*/  LDS R15, [R9] ;  /* 0x00000000090f7984 */ /* 0x0000a20000000800 */
[C---:B------:R-:W-:Y:S01]  /*0980*/  IADD3 R19, PT, PT, R11.reuse, R0, RZ ;  /* 0x000000000b137210 */ /* 0x040fe20007ffe0ff */
[----:B------:R-:W-:Y:S02]  /*0990*/  IMAD R11, R11, R2, UR6 ;  /* 0x000000060b0b7e24 */ /* 0x000fe4000f8e0202 */
[----:B------:R-:W-:Y:S01]  /*09a0*/  IMAD R21, R0, 0x4, R13 ;  /* 0x0000000400157824 */ /* 0x000fe200078e020d */
[----:B------:R-:W3:Y:S01]  /*09b0*/  LDS R17, [R13] ;  /* 0x000000000d117984 */ /* 0x000ee20000000800 */
[----:B------:R-:W-:-:S02]  /*09c0*/  IMAD.IADD R23, R19, 0x1, R0 ;  /* 0x0000000113177824 */ /* 0x000fc400078e0200 */
[-C--:B------:R-:W-:Y:S01]  /*09d0*/  IMAD R19, R19, R2.reuse, UR6 ;  /* 0x0000000613137e24 */ /* 0x080fe2000f8e0202 */
[----:B------:R-:W-:Y:S01]  /*09e0*/  LEA R12, R0, R21, 0x2 ;  /* 0x00000015000c7211 */ /* 0x000fe200078e10ff */
[----:B------:R-:W-:Y:S01]  /*09f0*/  IMAD R3, R23, R2, UR6 ;  /* 0x0000000617037e24 */ /* 0x000fe2000f8e0202 */
[----:B------:R-:W4:Y:S01]  /*0a00*/  LDS R21, [R21] ;  /* 0x0000000015157984 */ /* 0x000f220000000800 */
[----:B-1----:R-:W-:-:S03]  /*0a10*/  IMAD.WIDE.U32 R6, R7, 0x4, R4 ;  /* 0x0000000407067825 */ /* 0x002fc600078e0004 */
[----:B------:R1:W5:Y:S01]  /*0a20*/  LDS R25, [R12] ;  /* 0x000000000c197984 */ /* 0x0003620000000800 */
[----:B0-----:R-:W-:-:S04]  /*0a30*/  IMAD.WIDE.U32 R8, R11, 0x4, R4 ;  /* 0x000000040b087825 */ /* 0x001fc800078e0004 */
[----:B------:R-:W-:-:S04]  /*0a40*/  IMAD.WIDE.U32 R10, R19, 0x4, R4 ;  /* 0x00000004130a7825 */ /* 0x000fc800078e0004 */
[----:B-1----:R-:W-:Y:S01]  /*0a50*/  IMAD.WIDE.U32 R12, R3, 0x4, R4 ;  /* 0x00000004030c7825 */ /* 0x002fe200078e0004 */
[----:B------:R-:W-:-:S04]  /*0a60*/  IADD3 R3, PT, PT, R23, R0, RZ ;  /* 0x0000000017037210 */ /* 0x000fc80007ffe0ff */
[----:B------:R-:W-:Y:S01]  /*0a70*/  ISETP.GE.AND P0, PT, R3, UR7, PT ;  /* 0x0000000703007c0c */ /* 0x000fe2000bf06270 */
[----:B--2---:R2:W-:Y:S04]  /*0a80*/  REDG.E.ADD.STRONG.GPU desc[UR8][R6.64], R15 ;  /* 0x0000000f0600798e */ /* 0x0045e8000c12e108 */
[----:B---3--:R2:W-:Y:S04]  /*0a90*/  REDG.E.ADD.STRONG.GPU desc[UR8][R8.64], R17 ;  /* 0x000000110800798e */ /* 0x0085e8000c12e108 */
[----:B----4-:R2:W-:Y:S04]  /*0aa0*/  REDG.E.ADD.STRONG.GPU desc[UR8][R10.64], R21 ;  /* 0x000000150a00798e */ /* 0x0105e8000c12e108 */
[----:B-----5:R2:W-:Y:S01]  /*0ab0*/  REDG.E.ADD.STRONG.GPU desc[UR8][R12.64], R25 ;  /* 0x000000190c00798e */ /* 0x0205e2000c12e108 */
[----:B------:R-:W-:Y:S05]  /*0ac0*/  @!P0 BRA `(.L_x_12) ;  /* 0xfffffffc00988947 */ /* 0x000fea000383ffff */
[----:B------:R-:W-:Y:S05]  /*0ad0*/  EXIT ;  /* 0x000000000000794d */ /* 0x000fea0003800000 */
.L_x_13:
[----:B------:R-:W-:-:S00]  /*0ae0*/  BRA `(.L_x_13) ;  /* 0xfffffffc00fc7947 */ /* 0x000fc0000383ffff */
[----:B------:R-:W-:-:S00]  /*0af0*/  NOP ;  /* 0x0000000000007918 */ /* 0x000fc00000000000 */
        /* <DEDUP_REMOVED lines=8> */
.L_x_14:


//--------------------- .nv.shared._Z11countSplitsPiS_ii --------------------------
	.section	.nv.shared._Z11countSplitsPiS_ii,"aw",@nobits
	.sectionflags	@""
	.align	16
	.zero		1024


//--------------------- .nv.shared.reserved.0     --------------------------
	.section	.nv.shared.reserved.0,"aw",@nobits
	.weak		__nv_reservedSMEM_offset_0_alias
	.size		__nv_reservedSMEM_offset_0_alias, 0, 64
	.other		__nv_reservedSMEM_offset_0_alias,@"STO_CUDA_RESERVED_SHARED STV_DEFAULT"
__nv_reservedSMEM_offset_0_alias:
	.zero		0
	.zero		64


//--------------------- .nv.constant0._Z11countSplitsPiS_ii --------------------------
	.section	.nv.constant0._Z11countSplitsPiS_ii,"a",@progbits
	.sectionflags	@""
	.align	4
.nv.constant0._Z11countSplitsPiS_ii:
	.zero		920


//--------------------- SYMBOLS --------------------------

	.type		.nv.reservedSmem.offset0,@object
	.size		.nv.reservedSmem.offset0,0x4
	.type		.nv.reservedSmem.cap,@object
	.size		.nv.reservedSmem.cap,0x4
